	.headerflags	@"EF_CUDA_TEXMODE_UNIFIED EF_CUDA_64BIT_ADDRESS EF_CUDA_ACCELERATORS EF_CUDA_SM90 EF_CUDA_VIRTUAL_SM(EF_CUDA_SM90)"
	.elftype	@"ET_EXEC"


//--------------------- .nv.info                  --------------------------
	.section	.nv.info,"",@"SHT_CUDA_INFO"
	.align	4


	//----- nvinfo : EIATTR_REGCOUNT
	.align		4
        /*0000*/ 	.byte	0x04, 0x2f
        /*0002*/ 	.short	(.L_1 - .L_0)
	.align		4
.L_0:
        /*0004*/ 	.word	index@(triton_poi_fused_convolution_relu_threshold_backward_2)
        /*0008*/ 	.word	0x0000000e


	//----- nvinfo : EIATTR_MIN_STACK_SIZE
	.align		4
.L_1:
        /*000c*/ 	.byte	0x04, 0x12
        /*000e*/ 	.short	(.L_3 - .L_2)
	.align		4
.L_2:
        /*0010*/ 	.word	index@(triton_poi_fused_convolution_relu_threshold_backward_2)
        /*0014*/ 	.word	0x00000000


	//----- nvinfo : EIATTR_FRAME_SIZE
	.align		4
.L_3:
        /*0018*/ 	.byte	0x04, 0x11
        /*001a*/ 	.short	(.L_5 - .L_4)
	.align		4
.L_4:
        /*001c*/ 	.word	index@(triton_poi_fused_convolution_relu_threshold_backward_2)
        /*0020*/ 	.word	0x00000000


	//----- nvinfo : EIATTR_MIN_STACK_SIZE
	.align		4
.L_5:
        /*0024*/ 	.byte	0x04, 0x12
        /*0026*/ 	.short	(.L_7 - .L_6)
	.align		4
.L_6:
        /*0028*/ 	.word	index@(triton_poi_fused_convolution_relu_threshold_backward_2)
        /*002c*/ 	.word	0x00000000
.L_7:


//--------------------- .nv.info.triton_poi_fused_convolution_relu_threshold_backward_2 --------------------------
	.section	.nv.info.triton_poi_fused_convolution_relu_threshold_backward_2,"",@"SHT_CUDA_INFO"
	.sectionflags	@""
	.align	4


	//----- nvinfo : EIATTR_CUDA_API_VERSION
	.align		4
        /*0000*/ 	.byte	0x04, 0x37
        /*0002*/ 	.short	(.L_9 - .L_8)
.L_8:
        /*0004*/ 	.word	0x0000007c


	//----- nvinfo : EIATTR_KPARAM_INFO
	.align		4
.L_9:
        /*0008*/ 	.byte	0x04, 0x17
        /*000a*/ 	.short	(.L_11 - .L_10)
.L_10:
        /*000c*/ 	.word	0x00000000
        /*0010*/ 	.short	0x0003
        /*0012*/ 	.short	0x0018
        /*0014*/ 	.byte	0x00, 0xf0, 0x11, 0x00


	//----- nvinfo : EIATTR_KPARAM_INFO
	.align		4
.L_11:
        /*0018*/ 	.byte	0x04, 0x17
        /*001a*/ 	.short	(.L_13 - .L_12)
.L_12:
        /*001c*/ 	.word	0x00000000
        /*0020*/ 	.short	0x0002
        /*0022*/ 	.short	0x0010
        /*0024*/ 	.byte	0x00, 0xf4, 0x21, 0x00


	//----- nvinfo : EIATTR_KPARAM_INFO
	.align		4
.L_13:
        /*0028*/ 	.byte	0x04, 0x17
        /*002a*/ 	.short	(.L_15 - .L_14)
.L_14:
        /*002c*/ 	.word	0x00000000
        /*0030*/ 	.short	0x0001
        /*0032*/ 	.short	0x0008
        /*0034*/ 	.byte	0x00, 0xf4, 0x21, 0x00


	//----- nvinfo : EIATTR_KPARAM_INFO
	.align		4
.L_15:
        /*0038*/ 	.byte	0x04, 0x17
        /*003a*/ 	.short	(.L_17 - .L_16)
.L_16:
        /*003c*/ 	.word	0x00000000
        /*0040*/ 	.short	0x0000
        /*0042*/ 	.short	0x0000
        /*0044*/ 	.byte	0x00, 0xf4, 0x21, 0x00


	//----- nvinfo : EIATTR_SPARSE_MMA_MASK
	.align		4
.L_17:
        /*0048*/ 	.byte	0x03, 0x50
        /*004a*/ 	.short	0x0000


	//----- nvinfo : EIATTR_MAXREG_COUNT
	.align		4
        /*004c*/ 	.byte	0x03, 0x1b
        /*004e*/ 	.short	0x00ff


	//----- nvinfo : EIATTR_EXIT_INSTR_OFFSETS
	.align		4
        /*0050*/ 	.byte	0x04, 0x1c
        /*0052*/ 	.short	(.L_19 - .L_18)


	//   ....[0]....
.L_18:
        /*0054*/ 	.word	0x00000280


	//   ....[1]....
        /*0058*/ 	.word	0x000002a0


	//----- nvinfo : EIATTR_REQNTID
	.align		4
.L_19:
        /*005c*/ 	.byte	0x04, 0x10
        /*005e*/ 	.short	(.L_21 - .L_20)
.L_20:
        /*0060*/ 	.word	0x00000080
        /*0064*/ 	.word	0x00000001
        /*0068*/ 	.word	0x00000001


	//----- nvinfo : EIATTR_CBANK_PARAM_SIZE
	.align		4
.L_21:
        /*006c*/ 	.byte	0x03, 0x19
        /*006e*/ 	.short	0x001c


	//----- nvinfo : EIATTR_PARAM_CBANK
	.align		4
        /*0070*/ 	.byte	0x04, 0x0a
        /*0072*/ 	.short	(.L_23 - .L_22)
	.align		4
.L_22:
        /*0074*/ 	.word	index@(.nv.constant0.triton_poi_fused_convolution_relu_threshold_backward_2)
        /*0078*/ 	.short	0x0210
        /*007a*/ 	.short	0x001c


	//----- nvinfo : EIATTR_SW_WAR
	.align		4
.L_23:
        /*007c*/ 	.byte	0x04, 0x36
        /*007e*/ 	.short	(.L_25 - .L_24)
.L_24:
        /*0080*/ 	.word	0x00000008
.L_25:


//--------------------- .nv.callgraph             --------------------------
	.section	.nv.callgraph,"",@"SHT_CUDA_CALLGRAPH"
	.align	4
	.sectionentsize	8
	.align		4
        /*0000*/ 	.word	0x00000000
	.align		4
        /*0004*/ 	.word	0xffffffff
	.align		4
        /*0008*/ 	.word	0x00000000
	.align		4
        /*000c*/ 	.word	0xfffffffe
	.align		4
        /*0010*/ 	.word	0x00000000
	.align		4
        /*0014*/ 	.word	0xfffffffd
	.align		4
        /*0018*/ 	.word	0x00000000
	.align		4
        /*001c*/ 	.word	0xfffffffc


//--------------------- .text.triton_poi_fused_convolution_relu_threshold_backward_2 --------------------------
	.section	.text.triton_poi_fused_convolution_relu_threshold_backward_2,"ax",@progbits
	.align	128
        .global         triton_poi_fused_convolution_relu_threshold_backward_2
        .type           triton_poi_fused_convolution_relu_threshold_backward_2,@function
        .size           triton_poi_fused_convolution_relu_threshold_backward_2,(.L_x_1 - triton_poi_fused_convolution_relu_threshold_backward_2)
        .other          triton_poi_fused_convolution_relu_threshold_backward_2,@"STO_CUDA_ENTRY STV_DEFAULT"
triton_poi_fused_convolution_relu_threshold_backward_2:
.text.triton_poi_fused_convolution_relu_threshold_backward_2:
[----:B------:R-:W0:Y:S02]  /*0000*/  LDC R1, c[0x0][0x28] ;  /* 0x00000a00ff017b82 */ /* 0x000e240000000800 */
[----:B------:R-:W1:Y:S01]  /*0010*/  S2R R0, SR_TID.X ;  /* 0x0000000000007919 */ /* 0x000e620000002100 */
[----:B------:R-:W2:Y:S01]  /*0020*/  LDC.64 R4, c[0x0][0x218] ;  /* 0x00008600ff047b82 */ /* 0x000ea20000000a00 */
[----:B------:R-:W-:Y:S01]  /*0030*/  IMAD.MOV.U32 R11, RZ, RZ, RZ ;  /* 0x000000ffff0b7224 */ /* 0x000fe200078e00ff */
[----:B------:R-:W-:Y:S01]  /*0040*/  ULDC.64 UR4, c[0x0][0x208] ;  /* 0x0000820000047ab9 */ /* 0x000fe20000000a00 */
[----:B------:R-:W3:Y:S01]  /*0050*/  S2R R7, SR_CTAID.X ;  /* 0x0000000000077919 */ /* 0x000ee20000002500 */
[----:B------:R-:W-:Y:S01]  /*0060*/  ULDC.64 UR6, c[0x0][0x220] ;  /* 0x0000880000067ab9 */ /* 0x000fe20000000a00 */
[----:B-1----:R-:W-:Y:S01]  /*0070*/  IMAD.SHL.U32 R0, R0, 0x2, RZ ;  /* 0x0000000200007824 */ /* 0x002fe200078e00ff */
[----:B---3--:R-:W-:-:S04]  /*0080*/  SHF.R.S32.HI R2, RZ, 0x17, R7 ;  /* 0x00000017ff027819 */ /* 0x008fc80000011407 */
[----:B------:R-:W-:Y:S02]  /*0090*/  LOP3.LUT R0, R0, 0xfe, RZ, 0xc0, !PT ;  /* 0x000000fe00007812 */ /* 0x000fe400078ec0ff */
[----:B------:R-:W-:-:S03]  /*00a0*/  SGXT R2, R2, 0x1 ;  /* 0x000000010202781a */ /* 0x000fc60000000200 */
[----:B------:R-:W-:-:S05]  /*00b0*/  IMAD R7, R7, 0x100, R0 ;  /* 0x0000010007077824 */ /* 0x000fca00078e0200 */
[----:B------:R-:W-:Y:S02]  /*00c0*/  LEA.HI R0, R2, R7, RZ, 0x6 ;  /* 0x0000000702007211 */ /* 0x000fe400078f30ff */
[----:B------:R-:W1:Y:S01]  /*00d0*/  LDC.64 R2, c[0x0][0x210] ;  /* 0x00008400ff027b82 */ /* 0x000e620000000a00 */
[----:B------:R-:W-:Y:S02]  /*00e0*/  ISETP.GE.AND P0, PT, R7, 0x400, PT ;  /* 0x000004000700780c */ /* 0x000fe40003f06270 */
[----:B------:R-:W-:-:S04]  /*00f0*/  SHF.R.S32.HI R0, RZ, 0x6, R0 ;  /* 0x00000006ff007819 */ /* 0x000fc80000011400 */
[----:B------:R-:W-:-:S04]  /*0100*/  LEA.HI R6, R0, R0, RZ, 0x2 ;  /* 0x0000000000067211 */ /* 0x000fc800078f10ff */
[----:B------:R-:W-:-:S05]  /*0110*/  LOP3.LUT R9, R6, 0xfffffffc, RZ, 0xc0, !PT ;  /* 0xfffffffc06097812 */ /* 0x000fca00078ec0ff */
[----:B------:R-:W-:Y:S02]  /*0120*/  IMAD.IADD R9, R0, 0x1, -R9 ;  /* 0x0000000100097824 */ /* 0x000fe400078e0a09 */
[----:B------:R-:W-:Y:S02]  /*0130*/  IMAD.MOV.U32 R0, RZ, RZ, RZ ;  /* 0x000000ffff007224 */ /* 0x000fe400078e00ff */
[----:B--2---:R-:W-:Y:S01]  /*0140*/  IMAD.WIDE R4, R9, 0x4, R4 ;  /* 0x0000000409047825 */ /* 0x004fe200078e0204 */
[----:B------:R-:W-:-:S03]  /*0150*/  CS2R R8, SRZ ;  /* 0x0000000000087805 */ /* 0x000fc6000001ff00 */
[----:B-1----:R-:W-:Y:S01]  /*0160*/  IMAD.WIDE R2, R7, 0x4, R2 ;  /* 0x0000000407027825 */ /* 0x002fe200078e0202 */
[----:B------:R-:W2:Y:S04]  /*0170*/  @!P0 LDG.E.EL R11, desc[UR4][R4.64] ;  /* 0x00000004040b8981 */ /* 0x000ea8000c2e1900 */
[----:B------:R-:W2:Y:S04]  /*0180*/  @!P0 LDG.E.64 R8, desc[UR4][R2.64] ;  /* 0x0000000402088981 */ /* 0x000ea8000c1e1b00 */
[----:B------:R-:W3:Y:S01]  /*0190*/  @!P0 LDG.E.EL R0, desc[UR4][R4.64] ;  /* 0x0000000404008981 */ /* 0x000ee2000c2e1900 */
[----:B--2---:R-:W-:Y:S01]  /*01a0*/  FSETP.GEU.AND P2, PT, R8, -R11, PT ;  /* 0x8000000b0800720b */ /* 0x004fe20003f4e000 */
[----:B------:R-:W-:Y:S01]  /*01b0*/  FADD R8, R11, R8 ;  /* 0x000000080b087221 */ /* 0x000fe20000000000 */
[----:B---3--:R-:W-:Y:S01]  /*01c0*/  FADD R6, R0, R9 ;  /* 0x0000000900067221 */ /* 0x008fe20000000000 */
[----:B------:R-:W-:-:S03]  /*01d0*/  FSETP.GEU.AND P1, PT, R9, -R0, PT ;  /* 0x800000000900720b */ /* 0x000fc60003f2e000 */
[----:B------:R-:W-:Y:S02]  /*01e0*/  FSEL R8, R8, RZ, P2 ;  /* 0x000000ff08087208 */ /* 0x000fe40001000000 */
[----:B------:R-:W-:Y:S02]  /*01f0*/  FSEL R9, R6, RZ, P1 ;  /* 0x000000ff06097208 */ /* 0x000fe40000800000 */
[----:B------:R-:W-:Y:S02]  /*0200*/  FSETP.GTU.AND P3, PT, R8, RZ, PT ;  /* 0x000000ff0800720b */ /* 0x000fe40003f6c000 */
[----:B------:R-:W-:Y:S02]  /*0210*/  FSETP.GTU.AND P2, PT, R9, RZ, PT ;  /* 0x000000ff0900720b */ /* 0x000fe40003f4c000 */
[----:B------:R-:W-:Y:S02]  /*0220*/  IADD3 R6, P1, R7, UR6, RZ ;  /* 0x0000000607067c10 */ /* 0x000fe4000ff3e0ff */
[----:B------:R-:W-:-:S02]  /*0230*/  SEL R0, RZ, 0x1, P3 ;  /* 0x00000001ff007807 */ /* 0x000fc40001800000 */
[----:B------:R-:W-:Y:S01]  /*0240*/  SEL R5, RZ, 0x100, P2 ;  /* 0x00000100ff057807 */ /* 0x000fe20001000000 */
[----:B------:R1:W-:Y:S01]  /*0250*/  @!P0 STG.E.64 desc[UR4][R2.64], R8 ;  /* 0x0000000802008986 */ /* 0x0003e2000c101b04 */
[----:B------:R-:W-:-:S03]  /*0260*/  LEA.HI.X.SX32 R7, R7, UR7, 0x1, P1 ;  /* 0x0000000707077c11 */ /* 0x000fc600088f0eff */
[----:B------:R-:W-:Y:S01]  /*0270*/  IMAD.IADD R5, R0, 0x1, R5 ;  /* 0x0000000100057824 */ /* 0x000fe200078e0205 */
[----:B------:R-:W-:Y:S06]  /*0280*/  @P0 EXIT ;  /* 0x000000000000094d */ /* 0x000fec0003800000 */
[----:B------:R-:W-:Y:S01]  /*0290*/  STG.E.U16 desc[UR4][R6.64], R5 ;  /* 0x0000000506007986 */ /* 0x000fe2000c101504 */
[----:B------:R-:W-:Y:S05]  /*02a0*/  EXIT ;  /* 0x000000000000794d */ /* 0x000fea0003800000 */
.L_x_0:
[----:B------:R-:W-:-:S00]  /*02b0*/  BRA `(.L_x_0) ;  /* 0xfffffffc00fc7947 */ /* 0x000fc0000383ffff */
[----:B------:R-:W-:-:S00]  /*02c0*/  NOP ;  /* 0x0000000000007918 */ /* 0x000fc00000000000 */
        /* <DEDUP_REMOVED lines=11> */
.L_x_1:


//--------------------- .nv.constant0.triton_poi_fused_convolution_relu_threshold_backward_2 --------------------------
	.section	.nv.constant0.triton_poi_fused_convolution_relu_threshold_backward_2,"a",@progbits
	.sectionflags	@""
	.align	4
.nv.constant0.triton_poi_fused_convolution_relu_threshold_backward_2:
	.zero		556
